//
// Generated by NVIDIA NVVM Compiler
//
// Compiler Build ID: CL-36424714
// Cuda compilation tools, release 13.0, V13.0.88
// Based on NVVM 20.0.0
//

.version 9.0
.target sm_100
.address_size 64

	// .globl	_Z5getXYi
.extern .func  (.param .b32 func_retval0) vprintf
(
	.param .b64 vprintf_param_0,
	.param .b64 vprintf_param_1
)
;
.global .align 1 .b8 $str[29] = {116, 104, 114, 101, 97, 100, 32, 40, 37, 100, 44, 32, 37, 100, 41, 32, 45, 62, 32, 105, 110, 100, 101, 120, 32, 37, 100, 10};
.global .align 1 .b8 $str$1[11] = {37, 51, 100, 32, 45, 62, 32, 37, 115, 10};

.visible .entry _Z5getXYi(
	.param .u32 _Z5getXYi_param_0
)
{
	.local .align 8 .b8 	__local_depot0[16];
	.reg .b64 	%SP;
	.reg .b64 	%SPL;
	.reg .b32 	%r<13>;
	.reg .b64 	%rd<5>;

	mov.u64 	%SPL, __local_depot0;
	cvta.local.u64 	%SP, %SPL;
	ld.param.u32 	%r1, [_Z5getXYi_param_0];
	add.u64 	%rd1, %SP, 0;
	add.u64 	%rd2, %SPL, 0;
	mov.u32 	%r2, %tid.x;
	mov.u32 	%r3, %ctaid.x;
	mov.u32 	%r4, %ntid.x;
	mad.lo.s32 	%r5, %r3, %r4, %r2;
	mov.u32 	%r6, %tid.y;
	mov.u32 	%r7, %ctaid.y;
	mov.u32 	%r8, %ntid.y;
	mad.lo.s32 	%r9, %r7, %r8, %r6;
	mad.lo.s32 	%r10, %r9, %r1, %r5;
	st.local.v2.u32 	[%rd2], {%r5, %r9};
	st.local.u32 	[%rd2+8], %r10;
	mov.u64 	%rd3, $str;
	cvta.global.u64 	%rd4, %rd3;
	{ // callseq 0, 0
	.param .b64 param0;
	st.param.b64 	[param0], %rd4;
	.param .b64 param1;
	st.param.b64 	[param1], %rd1;
	.param .b32 retval0;
	call.uni (retval0), 
	vprintf, 
	(
	param0, 
	param1
	);
	ld.param.b32 	%r11, [retval0];
	} // callseq 0
	ret;

}
	// .globl	_Z12getOneBinaryPii
.visible .entry _Z12getOneBinaryPii(
	.param .u64 .ptr .align 1 _Z12getOneBinaryPii_param_0,
	.param .u32 _Z12getOneBinaryPii_param_1
)
{
	.local .align 16 .b8 	__local_depot1[32];
	.reg .b64 	%SP;
	.reg .b64 	%SPL;
	.reg .pred 	%p<10>;
	.reg .b16 	%rs<10>;
	.reg .b32 	%r<17>;
	.reg .b64 	%rd<11>;

	mov.u64 	%SPL, __local_depot1;
	cvta.local.u64 	%SP, %SPL;
	ld.param.u64 	%rd1, [_Z12getOneBinaryPii_param_0];
	ld.param.u32 	%r2, [_Z12getOneBinaryPii_param_1];
	mov.u32 	%r3, %tid.x;
	mov.u32 	%r4, %ctaid.x;
	mov.u32 	%r5, %ntid.x;
	mad.lo.s32 	%r1, %r4, %r5, %r3;
	setp.ge.s32 	%p1, %r1, %r2;
	@%p1 bra 	$L__BB1_2;
	add.u64 	%rd2, %SP, 16;
	add.u64 	%rd3, %SPL, 16;
	add.u64 	%rd4, %SP, 0;
	add.u64 	%rd5, %SPL, 0;
	cvta.to.global.u64 	%rd6, %rd1;
	mul.wide.s32 	%rd7, %r1, 4;
	add.s64 	%rd8, %rd6, %rd7;
	ld.global.u32 	%r6, [%rd8];
	and.b32  	%r7, %r6, 128;
	setp.eq.s32 	%p2, %r7, 0;
	selp.b16 	%rs1, 48, 49, %p2;
	st.local.u8 	[%rd5], %rs1;
	and.b32  	%r8, %r6, 64;
	setp.eq.s32 	%p3, %r8, 0;
	selp.b16 	%rs2, 48, 49, %p3;
	st.local.u8 	[%rd5+1], %rs2;
	and.b32  	%r9, %r6, 32;
	setp.eq.s32 	%p4, %r9, 0;
	selp.b16 	%rs3, 48, 49, %p4;
	st.local.u8 	[%rd5+2], %rs3;
	and.b32  	%r10, %r6, 16;
	setp.eq.s32 	%p5, %r10, 0;
	selp.b16 	%rs4, 48, 49, %p5;
	st.local.u8 	[%rd5+3], %rs4;
	and.b32  	%r11, %r6, 8;
	setp.eq.s32 	%p6, %r11, 0;
	selp.b16 	%rs5, 48, 49, %p6;
	st.local.u8 	[%rd5+4], %rs5;
	and.b32  	%r12, %r6, 4;
	setp.eq.s32 	%p7, %r12, 0;
	selp.b16 	%rs6, 48, 49, %p7;
	st.local.u8 	[%rd5+5], %rs6;
	and.b32  	%r13, %r6, 2;
	setp.eq.s32 	%p8, %r13, 0;
	selp.b16 	%rs7, 48, 49, %p8;
	st.local.u8 	[%rd5+6], %rs7;
	and.b32  	%r14, %r6, 1;
	setp.eq.b32 	%p9, %r14, 1;
	selp.b16 	%rs8, 49, 48, %p9;
	st.local.u8 	[%rd5+7], %rs8;
	mov.b16 	%rs9, 0;
	st.local.u8 	[%rd5+8], %rs9;
	st.local.u32 	[%rd3], %r6;
	st.local.u64 	[%rd3+8], %rd4;
	mov.u64 	%rd9, $str$1;
	cvta.global.u64 	%rd10, %rd9;
	{ // callseq 1, 0
	.param .b64 param0;
	st.param.b64 	[param0], %rd10;
	.param .b64 param1;
	st.param.b64 	[param1], %rd2;
	.param .b32 retval0;
	call.uni (retval0), 
	vprintf, 
	(
	param0, 
	param1
	);
	ld.param.b32 	%r15, [retval0];
	} // callseq 1
$L__BB1_2:
	ret;

}


// ===== COMPILED SASS (sm_100) =====

	.target	sm_100

	.elftype	@"ET_EXEC"


//--------------------- .note.nv.tkinfo           --------------------------
	.section	.note.nv.tkinfo,"",@"SHT_NOTE"
	.sectionflags	@"SHF_NOTE_NV_TKINFO"
	.tkinfo
        /*0018*/ 	.word	0x00000002
        /*0030*/ 	.string	""
        /*0030*/ 	.string	"ptxas"
        /*0030*/ 	.string	"Cuda compilation tools, release 13.0, V13.0.88"
        /*0030*/ 	.string	"Build cuda_13.0.r13.0/compiler.36424714_0"
        /*0030*/ 	.string	"-arch sm_100 -m 64 "



//--------------------- .note.nv.cuinfo           --------------------------
	.section	.note.nv.cuinfo,"",@"SHT_NOTE"
	.sectionflags	@"SHF_NOTE_NV_CUINFO"
        /*0018*/ 	.short	0x0002
        /*001a*/ 	.short	0x0064
        /*001c*/ 	.short	0x0082
	.zero		2


//--------------------- .nv.info                  --------------------------
	.section	.nv.info,"",@"SHT_CUDA_INFO"
	.align	4


	//----- nvinfo : EIATTR_REGCOUNT
	.align		4
        /*0000*/ 	.byte	0x04, 0x2f
        /*0002*/ 	.short	(.L_3 - .L_2)
	.align		4
.L_2:
        /*0004*/ 	.word	index@(_Z5getXYi)
        /*0008*/ 	.word	0x00000018


	//----- nvinfo : EIATTR_FRAME_SIZE
	.align		4
.L_3:
        /*000c*/ 	.byte	0x04, 0x11
        /*000e*/ 	.short	(.L_5 - .L_4)
	.align		4
.L_4:
        /*0010*/ 	.word	index@(_Z5getXYi)
        /*0014*/ 	.word	0x00000010


	//----- nvinfo : EIATTR_REGCOUNT
	.align		4
.L_5:
        /*0018*/ 	.byte	0x04, 0x2f
        /*001a*/ 	.short	(.L_7 - .L_6)
	.align		4
.L_6:
        /*001c*/ 	.word	index@(_Z12getOneBinaryPii)
        /*0020*/ 	.word	0x00000018


	//----- nvinfo : EIATTR_FRAME_SIZE
	.align		4
.L_7:
        /*0024*/ 	.byte	0x04, 0x11
        /*0026*/ 	.short	(.L_9 - .L_8)
	.align		4
.L_8:
        /*0028*/ 	.word	index@(_Z12getOneBinaryPii)
        /*002c*/ 	.word	0x00000020


	//----- nvinfo : EIATTR_MIN_STACK_SIZE
	.align		4
.L_9:
        /*0030*/ 	.byte	0x04, 0x12
        /*0032*/ 	.short	(.L_11 - .L_10)
	.align		4
.L_10:
        /*0034*/ 	.word	index@(_Z12getOneBinaryPii)
        /*0038*/ 	.word	0x00000020


	//----- nvinfo : EIATTR_MIN_STACK_SIZE
	.align		4
.L_11:
        /*003c*/ 	.byte	0x04, 0x12
        /*003e*/ 	.short	(.L_13 - .L_12)
	.align		4
.L_12:
        /*0040*/ 	.word	index@(_Z5getXYi)
        /*0044*/ 	.word	0x00000010
.L_13:


//--------------------- .nv.compat                --------------------------
	.section	.nv.compat,"",@"SHT_CUDA_COMPAT_INFO"
	.align	4
        /*0000*/ 	.byte	0x02, 0x09, 0x00, 0x00, 0x02, 0x02, 0x01, 0x00, 0x02, 0x05, 0x05, 0x00, 0x03, 0x07, 0x01, 0x01
        /*0010*/ 	.byte	0x02, 0x03, 0x00, 0x00, 0x02, 0x06, 0x01, 0x00, 0x04, 0x0b, 0x08, 0x00, 0x09, 0x00, 0x00, 0x00
        /*0020*/ 	.byte	0x00, 0x00, 0x00, 0x00


//--------------------- .nv.info._Z12getOneBinaryPii --------------------------
	.section	.nv.info._Z12getOneBinaryPii,"",@"SHT_CUDA_INFO"
	.sectionflags	@""
	.align	4


	//----- nvinfo : EIATTR_CUDA_API_VERSION
	.align		4
        /*0000*/ 	.byte	0x04, 0x37
        /*0002*/ 	.short	(.L_15 - .L_14)
.L_14:
        /*0004*/ 	.word	0x00000082


	//----- nvinfo : EIATTR_KPARAM_INFO
	.align		4
.L_15:
        /*0008*/ 	.byte	0x04, 0x17
        /*000a*/ 	.short	(.L_17 - .L_16)
.L_16:
        /*000c*/ 	.word	0x00000000
        /*0010*/ 	.short	0x0001
        /*0012*/ 	.short	0x0008
        /*0014*/ 	.byte	0x00, 0xf0, 0x11, 0x00


	//----- nvinfo : EIATTR_KPARAM_INFO
	.align		4
.L_17:
        /*0018*/ 	.byte	0x04, 0x17
        /*001a*/ 	.short	(.L_19 - .L_18)
.L_18:
        /*001c*/ 	.word	0x00000000
        /*0020*/ 	.short	0x0000
        /*0022*/ 	.short	0x0000
        /*0024*/ 	.byte	0x00, 0xf5, 0x21, 0x00


	//----- nvinfo : EIATTR_SPARSE_MMA_MASK
	.align		4
.L_19:
        /*0028*/ 	.byte	0x03, 0x50
        /*002a*/ 	.short	0x0000


	//----- nvinfo : EIATTR_MAXREG_COUNT
	.align		4
        /*002c*/ 	.byte	0x03, 0x1b
        /*002e*/ 	.short	0x00ff


	//----- nvinfo : EIATTR_EXTERNS
	.align		4
        /*0030*/ 	.byte	0x04, 0x0f
        /*0032*/ 	.short	(.L_21 - .L_20)


	//   ....[0]....
	.align		4
.L_20:
        /*0034*/ 	.word	index@(vprintf)


	//----- nvinfo : EIATTR_MERCURY_ISA_VERSION
	.align		4
.L_21:
        /*0038*/ 	.byte	0x03, 0x5f
        /*003a*/ 	.short	0x0101


	//----- nvinfo : EIATTR_VRC_CTA_INIT_COUNT
	.align		4
        /*003c*/ 	.byte	0x02, 0x4a
	.zero		1
	.zero		1


	//----- nvinfo : EIATTR_SYSCALL_OFFSETS
	.align		4
        /*0040*/ 	.byte	0x04, 0x46
        /*0042*/ 	.short	(.L_23 - .L_22)


	//   ....[0]....
.L_22:
        /*0044*/ 	.word	0x00000310


	//----- nvinfo : EIATTR_EXIT_INSTR_OFFSETS
	.align		4
.L_23:
        /*0048*/ 	.byte	0x04, 0x1c
        /*004a*/ 	.short	(.L_25 - .L_24)


	//   ....[0]....
.L_24:
        /*004c*/ 	.word	0x000000c0


	//   ....[1]....
        /*0050*/ 	.word	0x00000320


	//----- nvinfo : EIATTR_CRS_STACK_SIZE
	.align		4
.L_25:
        /*0054*/ 	.byte	0x04, 0x1e
        /*0056*/ 	.short	(.L_27 - .L_26)
.L_26:
        /*0058*/ 	.word	0x00000000


	//----- nvinfo : EIATTR_CBANK_PARAM_SIZE
	.align		4
.L_27:
        /*005c*/ 	.byte	0x03, 0x19
        /*005e*/ 	.short	0x000c


	//----- nvinfo : EIATTR_PARAM_CBANK
	.align		4
        /*0060*/ 	.byte	0x04, 0x0a
        /*0062*/ 	.short	(.L_29 - .L_28)
	.align		4
.L_28:
        /*0064*/ 	.word	index@(.nv.constant0._Z12getOneBinaryPii)
        /*0068*/ 	.short	0x0380
        /*006a*/ 	.short	0x000c


	//----- nvinfo : EIATTR_SW_WAR
	.align		4
.L_29:
        /*006c*/ 	.byte	0x04, 0x36
        /*006e*/ 	.short	(.L_31 - .L_30)
.L_30:
        /*0070*/ 	.word	0x00000008
.L_31:


//--------------------- .nv.info._Z5getXYi        --------------------------
	.section	.nv.info._Z5getXYi,"",@"SHT_CUDA_INFO"
	.sectionflags	@""
	.align	4


	//----- nvinfo : EIATTR_CUDA_API_VERSION
	.align		4
        /*0000*/ 	.byte	0x04, 0x37
        /*0002*/ 	.short	(.L_33 - .L_32)
.L_32:
        /*0004*/ 	.word	0x00000082


	//----- nvinfo : EIATTR_KPARAM_INFO
	.align		4
.L_33:
        /*0008*/ 	.byte	0x04, 0x17
        /*000a*/ 	.short	(.L_35 - .L_34)
.L_34:
        /*000c*/ 	.word	0x00000000
        /*0010*/ 	.short	0x0000
        /*0012*/ 	.short	0x0000
        /*0014*/ 	.byte	0x00, 0xf0, 0x11, 0x00


	//----- nvinfo : EIATTR_SPARSE_MMA_MASK
	.align		4
.L_35:
        /*0018*/ 	.byte	0x03, 0x50
        /*001a*/ 	.short	0x0000


	//----- nvinfo : EIATTR_MAXREG_COUNT
	.align		4
        /*001c*/ 	.byte	0x03, 0x1b
        /*001e*/ 	.short	0x00ff


	//----- nvinfo : EIATTR_EXTERNS
	.align		4
        /*0020*/ 	.byte	0x04, 0x0f
        /*0022*/ 	.short	(.L_37 - .L_36)


	//   ....[0]....
	.align		4
.L_36:
        /*0024*/ 	.word	index@(vprintf)


	//----- nvinfo : EIATTR_MERCURY_ISA_VERSION
	.align		4
.L_37:
        /*0028*/ 	.byte	0x03, 0x5f
        /*002a*/ 	.short	0x0101


	//----- nvinfo : EIATTR_VRC_CTA_INIT_COUNT
	.align		4
        /*002c*/ 	.byte	0x02, 0x4a
	.zero		1
	.zero		1


	//----- nvinfo : EIATTR_SYSCALL_OFFSETS
	.align		4
        /*0030*/ 	.byte	0x04, 0x46
        /*0032*/ 	.short	(.L_39 - .L_38)


	//   ....[0]....
.L_38:
        /*0034*/ 	.word	0x00000180


	//----- nvinfo : EIATTR_EXIT_INSTR_OFFSETS
	.align		4
.L_39:
        /*0038*/ 	.byte	0x04, 0x1c
        /*003a*/ 	.short	(.L_41 - .L_40)


	//   ....[0]....
.L_40:
        /*003c*/ 	.word	0x00000190


	//----- nvinfo : EIATTR_CBANK_PARAM_SIZE
	.align		4
.L_41:
        /*0040*/ 	.byte	0x03, 0x19
        /*0042*/ 	.short	0x0004


	//----- nvinfo : EIATTR_PARAM_CBANK
	.align		4
        /*0044*/ 	.byte	0x04, 0x0a
        /*0046*/ 	.short	(.L_43 - .L_42)
	.align		4
.L_42:
        /*0048*/ 	.word	index@(.nv.constant0._Z5getXYi)
        /*004c*/ 	.short	0x0380
        /*004e*/ 	.short	0x0004


	//----- nvinfo : EIATTR_SW_WAR
	.align		4
.L_43:
        /*0050*/ 	.byte	0x04, 0x36
        /*0052*/ 	.short	(.L_45 - .L_44)
.L_44:
        /*0054*/ 	.word	0x00000008
.L_45:


//--------------------- .nv.callgraph             --------------------------
	.section	.nv.callgraph,"",@"SHT_CUDA_CALLGRAPH"
	.align	4
	.sectionentsize	8
	.align		4
        /*0000*/ 	.word	0x00000000
	.align		4
        /*0004*/ 	.word	0xffffffff
	.align		4
        /*0008*/ 	.word	index@(_Z12getOneBinaryPii)
	.align		4
        /*000c*/ 	.word	index@(vprintf)
	.align		4
        /*0010*/ 	.word	index@(_Z5getXYi)
	.align		4
        /*0014*/ 	.word	index@(vprintf)
	.align		4
        /*0018*/ 	.word	0x00000000
	.align		4
        /*001c*/ 	.word	0xfffffffe
	.align		4
        /*0020*/ 	.word	0x00000000
	.align		4
        /*0024*/ 	.word	0xfffffffd
	.align		4
        /*0028*/ 	.word	0x00000000
	.align		4
        /*002c*/ 	.word	0xfffffffc


//--------------------- .nv.constant4             --------------------------
	.section	.nv.constant4,"a",@progbits
	.align	8
	.align		8
.nv.constant4:
        /*0000*/ 	.dword	vprintf
	.align		8
        /*0008*/ 	.dword	$str
	.align		8
        /*0010*/ 	.dword	$str$1


//--------------------- .text._Z12getOneBinaryPii --------------------------
	.section	.text._Z12getOneBinaryPii,"ax",@progbits
	.align	128
        .global         _Z12getOneBinaryPii
        .type           _Z12getOneBinaryPii,@function
        .size           _Z12getOneBinaryPii,(.L_x_4 - _Z12getOneBinaryPii)
        .other          _Z12getOneBinaryPii,@"STO_CUDA_ENTRY STV_DEFAULT"
_Z12getOneBinaryPii:
.text._Z12getOneBinaryPii:
[----:B------:R-:W0:Y:S01]  /*0000*/  LDC R1, c[0x0][0x37c] ;  /* 0x0000df00ff017b82 */ /* 0x000e220000000800 */
[----:B------:R-:W1:Y:S01]  /*0010*/  S2R R5, SR_TID.X ;  /* 0x0000000000057919 */ /* 0x000e620000002100 */
[----:B------:R-:W2:Y:S06]  /*0020*/  LDCU UR5, c[0x0][0x2fc] ;  /* 0x00005f80ff0577ac */ /* 0x000eac0008000800 */
[----:B------:R-:W1:Y:S01]  /*0030*/  S2UR UR6, SR_CTAID.X ;  /* 0x00000000000679c3 */ /* 0x000e620000002500 */
[----:B0-----:R-:W-:Y:S01]  /*0040*/  VIADD R1, R1, 0xffffffe0 ;  /* 0xffffffe001017836 */ /* 0x001fe20000000000 */
[----:B------:R-:W0:Y:S01]  /*0050*/  LDCU UR7, c[0x0][0x388] ;  /* 0x00007100ff0777ac */ /* 0x000e220008000800 */
[----:B------:R-:W3:Y:S05]  /*0060*/  LDCU UR4, c[0x0][0x2f8] ;  /* 0x00005f00ff0477ac */ /* 0x000eea0008000800 */
[----:B------:R-:W1:Y:S01]  /*0070*/  LDC R0, c[0x0][0x360] ;  /* 0x0000d800ff007b82 */ /* 0x000e620000000800 */
[----:B---3--:R-:W-:-:S05]  /*0080*/  IADD3 R2, P1, PT, R1, UR4, RZ ;  /* 0x0000000401027c10 */ /* 0x008fca000ff3e0ff */
[----:B--2---:R-:W-:Y:S02]  /*0090*/  IMAD.X R3, RZ, RZ, UR5, P1 ;  /* 0x00000005ff037e24 */ /* 0x004fe400088e06ff */
[----:B-1----:R-:W-:-:S05]  /*00a0*/  IMAD R5, R0, UR6, R5 ;  /* 0x0000000600057c24 */ /* 0x002fca000f8e0205 */
[----:B0-----:R-:W-:-:S13]  /*00b0*/  ISETP.GE.AND P0, PT, R5, UR7, PT ;  /* 0x0000000705007c0c */ /* 0x001fda000bf06270 */
[----:B------:R-:W-:Y:S05]  /*00c0*/  @P0 EXIT ;  /* 0x000000000000094d */ /* 0x000fea0003800000 */
[----:B------:R-:W0:Y:S01]  /*00d0*/  LDC.64 R8, c[0x0][0x380] ;  /* 0x0000e000ff087b82 */ /* 0x000e220000000a00 */
[----:B------:R-:W1:Y:S01]  /*00e0*/  LDCU.64 UR4, c[0x0][0x358] ;  /* 0x00006b00ff0477ac */ /* 0x000e620008000a00 */
[----:B0-----:R-:W-:-:S05]  /*00f0*/  IMAD.WIDE R8, R5, 0x4, R8 ;  /* 0x0000000405087825 */ /* 0x001fca00078e0208 */
[----:B-1----:R0:W2:Y:S01]  /*0100*/  LDG.E R0, desc[UR4][R8.64] ;  /* 0x0000000408007981 */ /* 0x0020a2000c1e1900 */
[----:B------:R-:W-:Y:S01]  /*0110*/  IMAD.MOV.U32 R7, RZ, RZ, 0x30 ;  /* 0x00000030ff077424 */ /* 0x000fe200078e00ff */
[----:B------:R-:W1:Y:S02]  /*0120*/  LDCU.64 UR4, c[0x4][0x10] ;  /* 0x01000200ff0477ac */ /* 0x000e640008000a00 */
[----:B------:R-:W-:Y:S04]  /*0130*/  STL.64 [R1+0x18], R2 ;  /* 0x0000180201007387 */ /* 0x000fe80000100a00 */
[----:B------:R-:W-:Y:S01]  /*0140*/  STL.U8 [R1+0x8], RZ ;  /* 0x000008ff01007387 */ /* 0x000fe20000100000 */
[----:B0-----:R-:W-:Y:S02]  /*0150*/  MOV R9, 0x0 ;  /* 0x0000000000097802 */ /* 0x001fe40000000f00 */
[C---:B--2---:R-:W-:Y:S01]  /*0160*/  R2P PR, R0.reuse, 0x7e ;  /* 0x0000007e00007804 */ /* 0x044fe20000000000 */
[----:B------:R0:W-:Y:S01]  /*0170*/  STL [R1+0x10], R0 ;  /* 0x0000100001007387 */ /* 0x0001e20000100800 */
[----:B------:R-:W-:-:S02]  /*0180*/  LOP3.LUT R5, R0, 0x1, RZ, 0xc0, !PT ;  /* 0x0000000100057812 */ /* 0x000fc400078ec0ff */
[----:B------:R-:W-:Y:S02]  /*0190*/  LOP3.LUT P0, RZ, R0, 0x80, RZ, 0xc0, !PT ;  /* 0x0000008000ff7812 */ /* 0x000fe4000780c0ff */
[----:B------:R-:W-:Y:S02]  /*01a0*/  SEL R6, R7, 0x31, !P5 ;  /* 0x0000003107067807 */ /* 0x000fe40006800000 */
[----:B------:R-:W-:Y:S01]  /*01b0*/  ISETP.NE.U32.AND P5, PT, R5, 0x1, PT ;  /* 0x000000010500780c */ /* 0x000fe20003fa5070 */
[----:B-1----:R-:W-:Y:S01]  /*01c0*/  IMAD.U32 R5, RZ, RZ, UR5 ;  /* 0x00000005ff057e24 */ /* 0x002fe2000f8e00ff */
[C---:B------:R-:W-:Y:S01]  /*01d0*/  SEL R10, R7.reuse, 0x31, !P4 ;  /* 0x00000031070a7807 */ /* 0x040fe20006000000 */
[----:B------:R1:W-:Y:S01]  /*01e0*/  STL.U8 [R1+0x2], R6 ;  /* 0x0000020601007387 */ /* 0x0003e20000100000 */
[C---:B------:R-:W-:Y:S02]  /*01f0*/  SEL R12, R7.reuse, 0x31, !P3 ;  /* 0x00000031070c7807 */ /* 0x040fe40005800000 */
[C---:B------:R-:W-:Y:S01]  /*0200*/  SEL R14, R7.reuse, 0x31, !P2 ;  /* 0x00000031070e7807 */ /* 0x040fe20005000000 */
[----:B------:R2:W-:Y:S01]  /*0210*/  STL.U8 [R1+0x3], R10 ;  /* 0x0000030a01007387 */ /* 0x0005e20000100000 */
[----:B------:R-:W-:-:S02]  /*0220*/  SEL R16, R7, 0x31, !P1 ;  /* 0x0000003107107807 */ /* 0x000fc40004800000 */
[C---:B------:R-:W-:Y:S01]  /*0230*/  SEL R8, R7.reuse, 0x31, !P0 ;  /* 0x0000003107087807 */ /* 0x040fe20004000000 */
[----:B------:R-:W-:Y:S01]  /*0240*/  STL.U8 [R1+0x4], R12 ;  /* 0x0000040c01007387 */ /* 0x000fe20000100000 */
[C---:B0-----:R-:W-:Y:S02]  /*0250*/  SEL R0, R7.reuse, 0x31, P5 ;  /* 0x0000003107007807 */ /* 0x041fe40002800000 */
[----:B------:R-:W-:Y:S01]  /*0260*/  SEL R4, R7, 0x31, !P6 ;  /* 0x0000003107047807 */ /* 0x000fe20007000000 */
[----:B------:R-:W-:Y:S01]  /*0270*/  STL.U8 [R1+0x5], R14 ;  /* 0x0000050e01007387 */ /* 0x000fe20000100000 */
[----:B-1----:R-:W-:Y:S01]  /*0280*/  IADD3 R6, P0, PT, R2, 0x10, RZ ;  /* 0x0000001002067810 */ /* 0x002fe20007f1e0ff */
[----:B--2---:R0:W1:Y:S02]  /*0290*/  LDC.64 R10, c[0x4][R9] ;  /* 0x01000000090a7b82 */ /* 0x0040640000000a00 */
[----:B------:R-:W-:Y:S02]  /*02a0*/  STL.U8 [R1+0x6], R16 ;  /* 0x0000061001007387 */ /* 0x000fe40000100000 */
[----:B------:R-:W-:-:S02]  /*02b0*/  IMAD.X R7, RZ, RZ, R3, P0 ;  /* 0x000000ffff077224 */ /* 0x000fc400000e0603 */
[----:B------:R-:W-:Y:S04]  /*02c0*/  STL.U8 [R1], R8 ;  /* 0x0000000801007387 */ /* 0x000fe80000100000 */
[----:B------:R-:W-:Y:S04]  /*02d0*/  STL.U8 [R1+0x7], R0 ;  /* 0x0000070001007387 */ /* 0x000fe80000100000 */
[----:B------:R2:W-:Y:S02]  /*02e0*/  STL.U8 [R1+0x1], R4 ;  /* 0x0000010401007387 */ /* 0x0005e40000100000 */
[----:B0-2---:R-:W-:-:S07]  /*02f0*/  IMAD.U32 R4, RZ, RZ, UR4 ;  /* 0x00000004ff047e24 */ /* 0x005fce000f8e00ff */
[----:B------:R-:W-:-:S07]  /*0300*/  LEPC R20, `(.L_x_0) ;  /* 0x000000001014794e */ /* 0x000fce0000000000 */
[----:B-1----:R-:W-:Y:S05]  /*0310*/  CALL.ABS.NOINC R10 ;  /* 0x000000000a007343 */ /* 0x002fea0003c00000 */
.L_x_0:
[----:B------:R-:W-:Y:S05]  /*0320*/  EXIT ;  /* 0x000000000000794d */ /* 0x000fea0003800000 */
.L_x_1:
[----:B------:R-:W-:-:S00]  /*0330*/  BRA `(.L_x_1) ;  /* 0xfffffffc00fc7947 */ /* 0x000fc0000383ffff */
[----:B------:R-:W-:-:S00]  /*0340*/  NOP ;  /* 0x0000000000007918 */ /* 0x000fc00000000000 */
        /* <DEDUP_REMOVED lines=11> */
.L_x_4:


//--------------------- .text._Z5getXYi           --------------------------
	.section	.text._Z5getXYi,"ax",@progbits
	.align	128
        .global         _Z5getXYi
        .type           _Z5getXYi,@function
        .size           _Z5getXYi,(.L_x_5 - _Z5getXYi)
        .other          _Z5getXYi,@"STO_CUDA_ENTRY STV_DEFAULT"
_Z5getXYi:
.text._Z5getXYi:
[----:B------:R-:W0:Y:S01]  /*0000*/  LDC R1, c[0x0][0x37c] ;  /* 0x0000df00ff017b82 */ /* 0x000e220000000800 */
[----:B------:R-:W1:Y:S01]  /*0010*/  S2R R2, SR_TID.X ;  /* 0x0000000000027919 */ /* 0x000e620000002100 */
[----:B------:R-:W2:Y:S06]  /*0020*/  LDCU UR5, c[0x0][0x2fc] ;  /* 0x00005f80ff0577ac */ /* 0x000eac0008000800 */
[----:B------:R-:W1:Y:S01]  /*0030*/  S2UR UR4, SR_CTAID.X ;  /* 0x00000000000479c3 */ /* 0x000e620000002500 */
[----:B------:R-:W-:Y:S01]  /*0040*/  MOV R8, 0x0 ;  /* 0x0000000000087802 */ /* 0x000fe20000000f00 */
[----:B------:R-:W3:Y:S01]  /*0050*/  S2R R0, SR_TID.Y ;  /* 0x0000000000007919 */ /* 0x000ee20000002200 */
[----:B------:R-:W4:Y:S01]  /*0060*/  LDCU UR7, c[0x0][0x380] ;  /* 0x00007000ff0777ac */ /* 0x000f220008000800 */
[----:B0-----:R-:W-:-:S04]  /*0070*/  VIADD R1, R1, 0xfffffff0 ;  /* 0xfffffff001017836 */ /* 0x001fc80000000000 */
[----:B------:R-:W1:Y:S08]  /*0080*/  LDC R3, c[0x0][0x360] ;  /* 0x0000d800ff037b82 */ /* 0x000e700000000800 */
[----:B------:R-:W3:Y:S08]  /*0090*/  S2UR UR6, SR_CTAID.Y ;  /* 0x00000000000679c3 */ /* 0x000ef00000002600 */
[----:B------:R-:W3:Y:S01]  /*00a0*/  LDC R5, c[0x0][0x364] ;  /* 0x0000d900ff057b82 */ /* 0x000ee20000000800 */
[----:B-1----:R-:W-:Y:S01]  /*00b0*/  IMAD R2, R3, UR4, R2 ;  /* 0x0000000403027c24 */ /* 0x002fe2000f8e0202 */
[----:B------:R-:W0:Y:S06]  /*00c0*/  LDCU UR4, c[0x0][0x2f8] ;  /* 0x00005f00ff0477ac */ /* 0x000e2c0008000800 */
[----:B------:R-:W1:Y:S01]  /*00d0*/  LDC.64 R8, c[0x4][R8] ;  /* 0x0100000008087b82 */ /* 0x000e620000000a00 */
[----:B---3--:R-:W-:Y:S01]  /*00e0*/  IMAD R3, R5, UR6, R0 ;  /* 0x0000000605037c24 */ /* 0x008fe2000f8e0200 */
[----:B0-----:R-:W-:-:S03]  /*00f0*/  IADD3 R6, P0, PT, R1, UR4, RZ ;  /* 0x0000000401067c10 */ /* 0x001fc6000ff1e0ff */
[----:B----4-:R-:W-:Y:S01]  /*0100*/  IMAD R0, R3, UR7, R2 ;  /* 0x0000000703007c24 */ /* 0x010fe2000f8e0202 */
[----:B------:R0:W-:Y:S01]  /*0110*/  STL.64 [R1], R2 ;  /* 0x0000000201007387 */ /* 0x0001e20000100a00 */
[----:B------:R-:W3:Y:S01]  /*0120*/  LDCU.64 UR6, c[0x4][0x8] ;  /* 0x01000100ff0677ac */ /* 0x000ee20008000a00 */
[----:B--2---:R-:W-:Y:S02]  /*0130*/  IADD3.X R7, PT, PT, RZ, UR5, RZ, P0, !PT ;  /* 0x00000005ff077c10 */ /* 0x004fe400087fe4ff */
[----:B------:R0:W-:Y:S01]  /*0140*/  STL [R1+0x8], R0 ;  /* 0x0000080001007387 */ /* 0x0001e20000100800 */
[----:B---3--:R-:W-:Y:S01]  /*0150*/  IMAD.U32 R4, RZ, RZ, UR6 ;  /* 0x00000006ff047e24 */ /* 0x008fe2000f8e00ff */
[----:B0-----:R-:W-:-:S07]  /*0160*/  MOV R5, UR7 ;  /* 0x0000000700057c02 */ /* 0x001fce0008000f00 */
[----:B------:R-:W-:-:S07]  /*0170*/  LEPC R20, `(.L_x_2) ;  /* 0x000000001014794e */ /* 0x000fce0000000000 */
[----:B-1----:R-:W-:Y:S05]  /*0180*/  CALL.ABS.NOINC R8 ;  /* 0x0000000008007343 */ /* 0x002fea0003c00000 */
.L_x_2:
[----:B------:R-:W-:Y:S05]  /*0190*/  EXIT ;  /* 0x000000000000794d */ /* 0x000fea0003800000 */
.L_x_3:
        /* <DEDUP_REMOVED lines=14> */
.L_x_5:


//--------------------- .nv.global.init           --------------------------
	.section	.nv.global.init,"aw",@progbits
.nv.global.init:
	.type		$str$1,@object
	.size		$str$1,($str - $str$1)
$str$1:
        /*0000*/ 	.byte	0x25, 0x33, 0x64, 0x20, 0x2d, 0x3e, 0x20, 0x25, 0x73, 0x0a, 0x00
	.type		$str,@object
	.size		$str,(.L_0 - $str)
$str:
        /*000b*/ 	.byte	0x74, 0x68, 0x72, 0x65, 0x61, 0x64, 0x20, 0x28, 0x25, 0x64, 0x2c, 0x20, 0x25, 0x64, 0x29, 0x20
        /*001b*/ 	.byte	0x2d, 0x3e, 0x20, 0x69, 0x6e, 0x64, 0x65, 0x78, 0x20, 0x25, 0x64, 0x0a, 0x00
.L_0:


//--------------------- .nv.shared.reserved.0     --------------------------
	.section	.nv.shared.reserved.0,"aw",@nobits
	.weak		__nv_reservedSMEM_offset_0_alias
	.size		__nv_reservedSMEM_offset_0_alias, 0, 64
	.other		__nv_reservedSMEM_offset_0_alias,@"STO_CUDA_RESERVED_SHARED STV_DEFAULT"
__nv_reservedSMEM_offset_0_alias:
	.zero		0
	.zero		64


//--------------------- .nv.constant0._Z12getOneBinaryPii --------------------------
	.section	.nv.constant0._Z12getOneBinaryPii,"a",@progbits
	.sectionflags	@""
	.align	4
.nv.constant0._Z12getOneBinaryPii:
	.zero		908


//--------------------- .nv.constant0._Z5getXYi   --------------------------
	.section	.nv.constant0._Z5getXYi,"a",@progbits
	.sectionflags	@""
	.align	4
.nv.constant0._Z5getXYi:
	.zero		900


//--------------------- SYMBOLS --------------------------

	.type		.nv.reservedSmem.offset0,@object
	.size		.nv.reservedSmem.offset0,0x4
	.type		vprintf,@function
